//
// Generated by NVIDIA NVVM Compiler
//
// Compiler Build ID: CL-36424714
// Cuda compilation tools, release 13.0, V13.0.88
// Based on NVVM 20.0.0
//

.version 9.0
.target sm_100
.address_size 64

	// .globl	_Z19BuildRowNonzeroSums14cudaPitchedPtrPimiiii

.visible .entry _Z19BuildRowNonzeroSums14cudaPitchedPtrPimiiii(
	.param .align 8 .b8 _Z19BuildRowNonzeroSums14cudaPitchedPtrPimiiii_param_0[32],
	.param .u64 .ptr .align 1 _Z19BuildRowNonzeroSums14cudaPitchedPtrPimiiii_param_1,
	.param .u64 _Z19BuildRowNonzeroSums14cudaPitchedPtrPimiiii_param_2,
	.param .u32 _Z19BuildRowNonzeroSums14cudaPitchedPtrPimiiii_param_3,
	.param .u32 _Z19BuildRowNonzeroSums14cudaPitchedPtrPimiiii_param_4,
	.param .u32 _Z19BuildRowNonzeroSums14cudaPitchedPtrPimiiii_param_5,
	.param .u32 _Z19BuildRowNonzeroSums14cudaPitchedPtrPimiiii_param_6
)
{
	.reg .pred 	%p<8>;
	.reg .b32 	%r<34>;
	.reg .b32 	%f<2>;
	.reg .b64 	%rd<20>;

	ld.param.u64 	%rd7, [_Z19BuildRowNonzeroSums14cudaPitchedPtrPimiiii_param_0+8];
	ld.param.u64 	%rd6, [_Z19BuildRowNonzeroSums14cudaPitchedPtrPimiiii_param_0];
	ld.param.u64 	%rd10, [_Z19BuildRowNonzeroSums14cudaPitchedPtrPimiiii_param_1];
	ld.param.u32 	%r12, [_Z19BuildRowNonzeroSums14cudaPitchedPtrPimiiii_param_3];
	ld.param.u32 	%r9, [_Z19BuildRowNonzeroSums14cudaPitchedPtrPimiiii_param_4];
	ld.param.u32 	%r10, [_Z19BuildRowNonzeroSums14cudaPitchedPtrPimiiii_param_5];
	ld.param.u32 	%r11, [_Z19BuildRowNonzeroSums14cudaPitchedPtrPimiiii_param_6];
	mov.u32 	%r13, %ntid.x;
	mov.u32 	%r14, %ctaid.x;
	mov.u32 	%r15, %tid.x;
	mad.lo.s32 	%r16, %r13, %r14, %r15;
	mov.u32 	%r17, %ntid.y;
	mov.u32 	%r18, %ctaid.y;
	mov.u32 	%r19, %tid.y;
	mad.lo.s32 	%r32, %r17, %r18, %r19;
	sub.s32 	%r20, %r12, %r11;
	setp.gt.s32 	%p1, %r32, %r20;
	sub.s32 	%r21, %r9, %r11;
	setp.gt.s32 	%p2, %r16, %r21;
	or.pred  	%p3, %p1, %p2;
	@%p3 bra 	$L__BB0_8;
	cvta.to.global.u64 	%rd11, %rd10;
	cvt.u32.u64 	%r23, %rd7;
	mul.lo.s32 	%r3, %r9, %r23;
	mul.lo.s32 	%r24, %r16, %r23;
	cvt.s64.s32 	%rd2, %r24;
	add.s64 	%rd3, %rd11, %rd2;
	mul.wide.u32 	%rd12, %r32, 4;
	add.s64 	%rd13, %rd3, %rd12;
	mov.b32 	%r25, 0;
	st.global.u32 	[%rd13], %r25;
	min.s32 	%r26, %r10, %r11;
	setp.lt.s32 	%p4, %r26, 1;
	@%p4 bra 	$L__BB0_8;
	cvta.to.global.u64 	%rd4, %rd6;
	mov.b32 	%r31, 0;
	mov.u32 	%r33, %r32;
$L__BB0_3:
	mul.lo.s32 	%r28, %r3, %r31;
	cvt.s64.s32 	%rd14, %r28;
	add.s64 	%rd15, %rd14, %rd2;
	add.s64 	%rd16, %rd4, %rd15;
	mul.wide.s32 	%rd17, %r32, 4;
	add.s64 	%rd5, %rd16, %rd17;
$L__BB0_4:
	ld.global.f32 	%f1, [%rd5];
	setp.eq.f32 	%p5, %f1, 0f00000000;
	@%p5 bra 	$L__BB0_6;
	mul.wide.s32 	%rd18, %r33, 4;
	add.s64 	%rd19, %rd3, %rd18;
	mov.b32 	%r29, 0;
	st.global.u32 	[%rd19], %r29;
$L__BB0_6:
	add.s32 	%r33, %r33, 1;
	add.s32 	%r30, %r33, %r11;
	setp.lt.s32 	%p6, %r32, %r30;
	@%p6 bra 	$L__BB0_4;
	add.s32 	%r31, %r31, 1;
	setp.ne.s32 	%p7, %r31, %r10;
	mov.u32 	%r32, %r33;
	@%p7 bra 	$L__BB0_3;
$L__BB0_8:
	ret;

}
	// .globl	_Z14BuildSampleMapPimS_miii
.visible .entry _Z14BuildSampleMapPimS_miii(
	.param .u64 .ptr .align 1 _Z14BuildSampleMapPimS_miii_param_0,
	.param .u64 _Z14BuildSampleMapPimS_miii_param_1,
	.param .u64 .ptr .align 1 _Z14BuildSampleMapPimS_miii_param_2,
	.param .u64 _Z14BuildSampleMapPimS_miii_param_3,
	.param .u32 _Z14BuildSampleMapPimS_miii_param_4,
	.param .u32 _Z14BuildSampleMapPimS_miii_param_5,
	.param .u32 _Z14BuildSampleMapPimS_miii_param_6
)
{
	.reg .pred 	%p<6>;
	.reg .b32 	%r<24>;
	.reg .b64 	%rd<14>;

	ld.param.u64 	%rd4, [_Z14BuildSampleMapPimS_miii_param_0];
	ld.param.u64 	%rd5, [_Z14BuildSampleMapPimS_miii_param_1];
	ld.param.u64 	%rd6, [_Z14BuildSampleMapPimS_miii_param_2];
	ld.param.u64 	%rd7, [_Z14BuildSampleMapPimS_miii_param_3];
	ld.param.u32 	%r7, [_Z14BuildSampleMapPimS_miii_param_4];
	ld.param.u32 	%r8, [_Z14BuildSampleMapPimS_miii_param_5];
	ld.param.u32 	%r6, [_Z14BuildSampleMapPimS_miii_param_6];
	mov.u32 	%r9, %ntid.x;
	mov.u32 	%r10, %ctaid.x;
	mov.u32 	%r11, %tid.x;
	mad.lo.s32 	%r12, %r9, %r10, %r11;
	mov.u32 	%r13, %ntid.y;
	mov.u32 	%r14, %ctaid.y;
	mov.u32 	%r15, %tid.y;
	mad.lo.s32 	%r2, %r13, %r14, %r15;
	sub.s32 	%r16, %r7, %r6;
	setp.gt.s32 	%p1, %r2, %r16;
	sub.s32 	%r17, %r8, %r6;
	setp.gt.s32 	%p2, %r12, %r17;
	or.pred  	%p3, %p1, %p2;
	@%p3 bra 	$L__BB1_4;
	cvta.to.global.u64 	%rd8, %rd6;
	cvt.s64.s32 	%rd1, %r12;
	mad.lo.s64 	%rd9, %rd7, %rd1, %rd8;
	mul.wide.u32 	%rd10, %r2, 4;
	add.s64 	%rd2, %rd9, %rd10;
	mov.b32 	%r19, 0;
	st.global.u32 	[%rd2], %r19;
	setp.lt.s32 	%p4, %r6, 1;
	@%p4 bra 	$L__BB1_4;
	cvta.to.global.u64 	%rd11, %rd4;
	mad.lo.s64 	%rd12, %rd5, %rd1, %rd11;
	add.s64 	%rd3, %rd12, %rd10;
	add.s32 	%r21, %r12, %r6;
	add.s32 	%r3, %r21, 1;
	mov.b32 	%r23, 0;
$L__BB1_3:
	setp.gt.s32 	%p5, %r3, %r12;
	ld.global.u32 	%r22, [%rd3];
	add.s32 	%r23, %r23, %r22;
	st.global.u32 	[%rd2], %r23;
	@%p5 bra 	$L__BB1_3;
$L__BB1_4:
	ret;

}


// ===== COMPILED SASS (sm_100) =====

	.target	sm_100

	.elftype	@"ET_EXEC"


//--------------------- .note.nv.tkinfo           --------------------------
	.section	.note.nv.tkinfo,"",@"SHT_NOTE"
	.sectionflags	@"SHF_NOTE_NV_TKINFO"
	.tkinfo
        /*0018*/ 	.word	0x00000002
        /*0030*/ 	.string	""
        /*0030*/ 	.string	"ptxas"
        /*0030*/ 	.string	"Cuda compilation tools, release 13.0, V13.0.88"
        /*0030*/ 	.string	"Build cuda_13.0.r13.0/compiler.36424714_0"
        /*0030*/ 	.string	"-arch sm_100 -m 64 "



//--------------------- .note.nv.cuinfo           --------------------------
	.section	.note.nv.cuinfo,"",@"SHT_NOTE"
	.sectionflags	@"SHF_NOTE_NV_CUINFO"
        /*0018*/ 	.short	0x0002
        /*001a*/ 	.short	0x0064
        /*001c*/ 	.short	0x0082
	.zero		2


//--------------------- .nv.info                  --------------------------
	.section	.nv.info,"",@"SHT_CUDA_INFO"
	.align	4


	//----- nvinfo : EIATTR_REGCOUNT
	.align		4
        /*0000*/ 	.byte	0x04, 0x2f
        /*0002*/ 	.short	(.L_1 - .L_0)
	.align		4
.L_0:
        /*0004*/ 	.word	index@(_Z19BuildRowNonzeroSums14cudaPitchedPtrPimiiii)
        /*0008*/ 	.word	0x00000010


	//----- nvinfo : EIATTR_FRAME_SIZE
	.align		4
.L_1:
        /*000c*/ 	.byte	0x04, 0x11
        /*000e*/ 	.short	(.L_3 - .L_2)
	.align		4
.L_2:
        /*0010*/ 	.word	index@(_Z19BuildRowNonzeroSums14cudaPitchedPtrPimiiii)
        /*0014*/ 	.word	0x00000000


	//----- nvinfo : EIATTR_REGCOUNT
	.align		4
.L_3:
        /*0018*/ 	.byte	0x04, 0x2f
        /*001a*/ 	.short	(.L_5 - .L_4)
	.align		4
.L_4:
        /*001c*/ 	.word	index@(_Z14BuildSampleMapPimS_miii)
        /*0020*/ 	.word	0x0000000e


	//----- nvinfo : EIATTR_FRAME_SIZE
	.align		4
.L_5:
        /*0024*/ 	.byte	0x04, 0x11
        /*0026*/ 	.short	(.L_7 - .L_6)
	.align		4
.L_6:
        /*0028*/ 	.word	index@(_Z14BuildSampleMapPimS_miii)
        /*002c*/ 	.word	0x00000000


	//----- nvinfo : EIATTR_MIN_STACK_SIZE
	.align		4
.L_7:
        /*0030*/ 	.byte	0x04, 0x12
        /*0032*/ 	.short	(.L_9 - .L_8)
	.align		4
.L_8:
        /*0034*/ 	.word	index@(_Z14BuildSampleMapPimS_miii)
        /*0038*/ 	.word	0x00000000


	//----- nvinfo : EIATTR_MIN_STACK_SIZE
	.align		4
.L_9:
        /*003c*/ 	.byte	0x04, 0x12
        /*003e*/ 	.short	(.L_11 - .L_10)
	.align		4
.L_10:
        /*0040*/ 	.word	index@(_Z19BuildRowNonzeroSums14cudaPitchedPtrPimiiii)
        /*0044*/ 	.word	0x00000000
.L_11:


//--------------------- .nv.compat                --------------------------
	.section	.nv.compat,"",@"SHT_CUDA_COMPAT_INFO"
	.align	4
        /*0000*/ 	.byte	0x02, 0x09, 0x00, 0x00, 0x02, 0x02, 0x01, 0x00, 0x02, 0x05, 0x05, 0x00, 0x03, 0x07, 0x01, 0x01
        /*0010*/ 	.byte	0x02, 0x03, 0x00, 0x00, 0x02, 0x06, 0x01, 0x00, 0x04, 0x0b, 0x08, 0x00, 0x09, 0x00, 0x00, 0x00
        /*0020*/ 	.byte	0x00, 0x00, 0x00, 0x00


//--------------------- .nv.info._Z14BuildSampleMapPimS_miii --------------------------
	.section	.nv.info._Z14BuildSampleMapPimS_miii,"",@"SHT_CUDA_INFO"
	.sectionflags	@""
	.align	4


	//----- nvinfo : EIATTR_CUDA_API_VERSION
	.align		4
        /*0000*/ 	.byte	0x04, 0x37
        /*0002*/ 	.short	(.L_13 - .L_12)
.L_12:
        /*0004*/ 	.word	0x00000082


	//----- nvinfo : EIATTR_KPARAM_INFO
	.align		4
.L_13:
        /*0008*/ 	.byte	0x04, 0x17
        /*000a*/ 	.short	(.L_15 - .L_14)
.L_14:
        /*000c*/ 	.word	0x00000000
        /*0010*/ 	.short	0x0006
        /*0012*/ 	.short	0x0028
        /*0014*/ 	.byte	0x00, 0xf0, 0x11, 0x00


	//----- nvinfo : EIATTR_KPARAM_INFO
	.align		4
.L_15:
        /*0018*/ 	.byte	0x04, 0x17
        /*001a*/ 	.short	(.L_17 - .L_16)
.L_16:
        /*001c*/ 	.word	0x00000000
        /*0020*/ 	.short	0x0005
        /*0022*/ 	.short	0x0024
        /*0024*/ 	.byte	0x00, 0xf0, 0x11, 0x00


	//----- nvinfo : EIATTR_KPARAM_INFO
	.align		4
.L_17:
        /*0028*/ 	.byte	0x04, 0x17
        /*002a*/ 	.short	(.L_19 - .L_18)
.L_18:
        /*002c*/ 	.word	0x00000000
        /*0030*/ 	.short	0x0004
        /*0032*/ 	.short	0x0020
        /*0034*/ 	.byte	0x00, 0xf0, 0x11, 0x00


	//----- nvinfo : EIATTR_KPARAM_INFO
	.align		4
.L_19:
        /*0038*/ 	.byte	0x04, 0x17
        /*003a*/ 	.short	(.L_21 - .L_20)
.L_20:
        /*003c*/ 	.word	0x00000000
        /*0040*/ 	.short	0x0003
        /*0042*/ 	.short	0x0018
        /*0044*/ 	.byte	0x00, 0xf0, 0x21, 0x00


	//----- nvinfo : EIATTR_KPARAM_INFO
	.align		4
.L_21:
        /*0048*/ 	.byte	0x04, 0x17
        /*004a*/ 	.short	(.L_23 - .L_22)
.L_22:
        /*004c*/ 	.word	0x00000000
        /*0050*/ 	.short	0x0002
        /*0052*/ 	.short	0x0010
        /*0054*/ 	.byte	0x00, 0xf5, 0x21, 0x00


	//----- nvinfo : EIATTR_KPARAM_INFO
	.align		4
.L_23:
        /*0058*/ 	.byte	0x04, 0x17
        /*005a*/ 	.short	(.L_25 - .L_24)
.L_24:
        /*005c*/ 	.word	0x00000000
        /*0060*/ 	.short	0x0001
        /*0062*/ 	.short	0x0008
        /*0064*/ 	.byte	0x00, 0xf0, 0x21, 0x00


	//----- nvinfo : EIATTR_KPARAM_INFO
	.align		4
.L_25:
        /*0068*/ 	.byte	0x04, 0x17
        /*006a*/ 	.short	(.L_27 - .L_26)
.L_26:
        /*006c*/ 	.word	0x00000000
        /*0070*/ 	.short	0x0000
        /*0072*/ 	.short	0x0000
        /*0074*/ 	.byte	0x00, 0xf5, 0x21, 0x00


	//----- nvinfo : EIATTR_SPARSE_MMA_MASK
	.align		4
.L_27:
        /*0078*/ 	.byte	0x03, 0x50
        /*007a*/ 	.short	0x0000


	//----- nvinfo : EIATTR_MAXREG_COUNT
	.align		4
        /*007c*/ 	.byte	0x03, 0x1b
        /*007e*/ 	.short	0x00ff


	//----- nvinfo : EIATTR_MERCURY_ISA_VERSION
	.align		4
        /*0080*/ 	.byte	0x03, 0x5f
        /*0082*/ 	.short	0x0101


	//----- nvinfo : EIATTR_VRC_CTA_INIT_COUNT
	.align		4
        /*0084*/ 	.byte	0x02, 0x4a
	.zero		1
	.zero		1


	//----- nvinfo : EIATTR_EXIT_INSTR_OFFSETS
	.align		4
        /*0088*/ 	.byte	0x04, 0x1c
        /*008a*/ 	.short	(.L_29 - .L_28)


	//   ....[0]....
.L_28:
        /*008c*/ 	.word	0x000000f0


	//   ....[1]....
        /*0090*/ 	.word	0x000001b0


	//   ....[2]....
        /*0094*/ 	.word	0x000002a0


	//----- nvinfo : EIATTR_CRS_STACK_SIZE
	.align		4
.L_29:
        /*0098*/ 	.byte	0x04, 0x1e
        /*009a*/ 	.short	(.L_31 - .L_30)
.L_30:
        /*009c*/ 	.word	0x00000000


	//----- nvinfo : EIATTR_CBANK_PARAM_SIZE
	.align		4
.L_31:
        /*00a0*/ 	.byte	0x03, 0x19
        /*00a2*/ 	.short	0x002c


	//----- nvinfo : EIATTR_PARAM_CBANK
	.align		4
        /*00a4*/ 	.byte	0x04, 0x0a
        /*00a6*/ 	.short	(.L_33 - .L_32)
	.align		4
.L_32:
        /*00a8*/ 	.word	index@(.nv.constant0._Z14BuildSampleMapPimS_miii)
        /*00ac*/ 	.short	0x0380
        /*00ae*/ 	.short	0x002c


	//----- nvinfo : EIATTR_SW_WAR
	.align		4
.L_33:
        /*00b0*/ 	.byte	0x04, 0x36
        /*00b2*/ 	.short	(.L_35 - .L_34)
.L_34:
        /*00b4*/ 	.word	0x00000008
.L_35:


//--------------------- .nv.info._Z19BuildRowNonzeroSums14cudaPitchedPtrPimiiii --------------------------
	.section	.nv.info._Z19BuildRowNonzeroSums14cudaPitchedPtrPimiiii,"",@"SHT_CUDA_INFO"
	.sectionflags	@""
	.align	4


	//----- nvinfo : EIATTR_CUDA_API_VERSION
	.align		4
        /*0000*/ 	.byte	0x04, 0x37
        /*0002*/ 	.short	(.L_37 - .L_36)
.L_36:
        /*0004*/ 	.word	0x00000082


	//----- nvinfo : EIATTR_KPARAM_INFO
	.align		4
.L_37:
        /*0008*/ 	.byte	0x04, 0x17
        /*000a*/ 	.short	(.L_39 - .L_38)
.L_38:
        /*000c*/ 	.word	0x00000000
        /*0010*/ 	.short	0x0006
        /*0012*/ 	.short	0x003c
        /*0014*/ 	.byte	0x00, 0xf0, 0x11, 0x00


	//----- nvinfo : EIATTR_KPARAM_INFO
	.align		4
.L_39:
        /*0018*/ 	.byte	0x04, 0x17
        /*001a*/ 	.short	(.L_41 - .L_40)
.L_40:
        /*001c*/ 	.word	0x00000000
        /*0020*/ 	.short	0x0005
        /*0022*/ 	.short	0x0038
        /*0024*/ 	.byte	0x00, 0xf0, 0x11, 0x00


	//----- nvinfo : EIATTR_KPARAM_INFO
	.align		4
.L_41:
        /*0028*/ 	.byte	0x04, 0x17
        /*002a*/ 	.short	(.L_43 - .L_42)
.L_42:
        /*002c*/ 	.word	0x00000000
        /*0030*/ 	.short	0x0004
        /*0032*/ 	.short	0x0034
        /*0034*/ 	.byte	0x00, 0xf0, 0x11, 0x00


	//----- nvinfo : EIATTR_KPARAM_INFO
	.align		4
.L_43:
        /*0038*/ 	.byte	0x04, 0x17
        /*003a*/ 	.short	(.L_45 - .L_44)
.L_44:
        /*003c*/ 	.word	0x00000000
        /*0040*/ 	.short	0x0003
        /*0042*/ 	.short	0x0030
        /*0044*/ 	.byte	0x00, 0xf0, 0x11, 0x00


	//----- nvinfo : EIATTR_KPARAM_INFO
	.align		4
.L_45:
        /*0048*/ 	.byte	0x04, 0x17
        /*004a*/ 	.short	(.L_47 - .L_46)
.L_46:
        /*004c*/ 	.word	0x00000000
        /*0050*/ 	.short	0x0002
        /*0052*/ 	.short	0x0028
        /*0054*/ 	.byte	0x00, 0xf0, 0x21, 0x00


	//----- nvinfo : EIATTR_KPARAM_INFO
	.align		4
.L_47:
        /*0058*/ 	.byte	0x04, 0x17
        /*005a*/ 	.short	(.L_49 - .L_48)
.L_48:
        /*005c*/ 	.word	0x00000000
        /*0060*/ 	.short	0x0001
        /*0062*/ 	.short	0x0020
        /*0064*/ 	.byte	0x00, 0xf5, 0x21, 0x00


	//----- nvinfo : EIATTR_KPARAM_INFO
	.align		4
.L_49:
        /*0068*/ 	.byte	0x04, 0x17
        /*006a*/ 	.short	(.L_51 - .L_50)
.L_50:
        /*006c*/ 	.word	0x00000000
        /*0070*/ 	.short	0x0000
        /*0072*/ 	.short	0x0000
        /*0074*/ 	.byte	0x00, 0xf0, 0x81, 0x00


	//----- nvinfo : EIATTR_SPARSE_MMA_MASK
	.align		4
.L_51:
        /*0078*/ 	.byte	0x03, 0x50
        /*007a*/ 	.short	0x0000


	//----- nvinfo : EIATTR_MAXREG_COUNT
	.align		4
        /*007c*/ 	.byte	0x03, 0x1b
        /*007e*/ 	.short	0x00ff


	//----- nvinfo : EIATTR_MERCURY_ISA_VERSION
	.align		4
        /*0080*/ 	.byte	0x03, 0x5f
        /*0082*/ 	.short	0x0101


	//----- nvinfo : EIATTR_VRC_CTA_INIT_COUNT
	.align		4
        /*0084*/ 	.byte	0x02, 0x4a
	.zero		1
	.zero		1


	//----- nvinfo : EIATTR_EXIT_INSTR_OFFSETS
	.align		4
        /*0088*/ 	.byte	0x04, 0x1c
        /*008a*/ 	.short	(.L_53 - .L_52)


	//   ....[0]....
.L_52:
        /*008c*/ 	.word	0x000000f0


	//   ....[1]....
        /*0090*/ 	.word	0x000001d0


	//   ....[2]....
        /*0094*/ 	.word	0x00000370


	//----- nvinfo : EIATTR_CRS_STACK_SIZE
	.align		4
.L_53:
        /*0098*/ 	.byte	0x04, 0x1e
        /*009a*/ 	.short	(.L_55 - .L_54)
.L_54:
        /*009c*/ 	.word	0x00000000


	//----- nvinfo : EIATTR_CBANK_PARAM_SIZE
	.align		4
.L_55:
        /*00a0*/ 	.byte	0x03, 0x19
        /*00a2*/ 	.short	0x0040


	//----- nvinfo : EIATTR_PARAM_CBANK
	.align		4
        /*00a4*/ 	.byte	0x04, 0x0a
        /*00a6*/ 	.short	(.L_57 - .L_56)
	.align		4
.L_56:
        /*00a8*/ 	.word	index@(.nv.constant0._Z19BuildRowNonzeroSums14cudaPitchedPtrPimiiii)
        /*00ac*/ 	.short	0x0380
        /*00ae*/ 	.short	0x0040


	//----- nvinfo : EIATTR_SW_WAR
	.align		4
.L_57:
        /*00b0*/ 	.byte	0x04, 0x36
        /*00b2*/ 	.short	(.L_59 - .L_58)
.L_58:
        /*00b4*/ 	.word	0x00000008
.L_59:


//--------------------- .nv.callgraph             --------------------------
	.section	.nv.callgraph,"",@"SHT_CUDA_CALLGRAPH"
	.align	4
	.sectionentsize	8
	.align		4
        /*0000*/ 	.word	0x00000000
	.align		4
        /*0004*/ 	.word	0xffffffff
	.align		4
        /*0008*/ 	.word	0x00000000
	.align		4
        /*000c*/ 	.word	0xfffffffe
	.align		4
        /*0010*/ 	.word	0x00000000
	.align		4
        /*0014*/ 	.word	0xfffffffd
	.align		4
        /*0018*/ 	.word	0x00000000
	.align		4
        /*001c*/ 	.word	0xfffffffc


//--------------------- .text._Z14BuildSampleMapPimS_miii --------------------------
	.section	.text._Z14BuildSampleMapPimS_miii,"ax",@progbits
	.align	128
        .global         _Z14BuildSampleMapPimS_miii
        .type           _Z14BuildSampleMapPimS_miii,@function
        .size           _Z14BuildSampleMapPimS_miii,(.L_x_6 - _Z14BuildSampleMapPimS_miii)
        .other          _Z14BuildSampleMapPimS_miii,@"STO_CUDA_ENTRY STV_DEFAULT"
_Z14BuildSampleMapPimS_miii:
.text._Z14BuildSampleMapPimS_miii:
[----:B------:R-:W-:Y:S01]  /*0000*/  LDC R1, c[0x0][0x37c] ;  /* 0x0000df00ff017b82 */ /* 0x000fe20000000800 */
[----:B------:R-:W0:Y:S07]  /*0010*/  S2R R7, SR_CTAID.X ;  /* 0x0000000000077919 */ /* 0x000e2e0000002500 */
[----:B------:R-:W1:Y:S01]  /*0020*/  LDC R8, c[0x0][0x3a8] ;  /* 0x0000ea00ff087b82 */ /* 0x000e620000000800 */
[----:B------:R-:W0:Y:S01]  /*0030*/  LDCU UR4, c[0x0][0x360] ;  /* 0x00006c00ff0477ac */ /* 0x000e220008000800 */
[----:B------:R-:W0:Y:S01]  /*0040*/  S2R R0, SR_TID.X ;  /* 0x0000000000007919 */ /* 0x000e220000002100 */
[----:B------:R-:W1:Y:S01]  /*0050*/  LDCU.64 UR6, c[0x0][0x3a0] ;  /* 0x00007400ff0677ac */ /* 0x000e620008000a00 */
[----:B------:R-:W2:Y:S01]  /*0060*/  S2R R9, SR_CTAID.Y ;  /* 0x0000000000097919 */ /* 0x000ea20000002600 */
[----:B------:R-:W2:Y:S01]  /*0070*/  LDCU UR5, c[0x0][0x364] ;  /* 0x00006c80ff0577ac */ /* 0x000ea20008000800 */
[----:B------:R-:W2:Y:S01]  /*0080*/  S2R R4, SR_TID.Y ;  /* 0x0000000000047919 */ /* 0x000ea20000002200 */
[C---:B-1----:R-:W-:Y:S01]  /*0090*/  IADD3 R2, PT, PT, -R8.reuse, UR7, RZ ;  /* 0x0000000708027c10 */ /* 0x042fe2000fffe1ff */
[----:B0-----:R-:W-:Y:S01]  /*00a0*/  IMAD R7, R7, UR4, R0 ;  /* 0x0000000407077c24 */ /* 0x001fe2000f8e0200 */
[----:B------:R-:W-:-:S04]  /*00b0*/  IADD3 R0, PT, PT, -R8, UR6, RZ ;  /* 0x0000000608007c10 */ /* 0x000fc8000fffe1ff */
[----:B------:R-:W-:Y:S01]  /*00c0*/  ISETP.GT.AND P0, PT, R7, R2, PT ;  /* 0x000000020700720c */ /* 0x000fe20003f04270 */
[----:B--2---:R-:W-:-:S05]  /*00d0*/  IMAD R9, R9, UR5, R4 ;  /* 0x0000000509097c24 */ /* 0x004fca000f8e0204 */
[----:B------:R-:W-:-:S13]  /*00e0*/  ISETP.GT.OR P0, PT, R9, R0, P0 ;  /* 0x000000000900720c */ /* 0x000fda0000704670 */
[----:B------:R-:W-:Y:S05]  /*00f0*/  @P0 EXIT ;  /* 0x000000000000094d */ /* 0x000fea0003800000 */
[----:B------:R-:W0:Y:S01]  /*0100*/  LDC.64 R2, c[0x0][0x390] ;  /* 0x0000e400ff027b82 */ /* 0x000e220000000a00 */
[----:B------:R-:W1:Y:S01]  /*0110*/  LDCU.64 UR6, c[0x0][0x398] ;  /* 0x00007300ff0677ac */ /* 0x000e620008000a00 */
[----:B------:R-:W-:Y:S02]  /*0120*/  SHF.R.S32.HI R0, RZ, 0x1f, R7 ;  /* 0x0000001fff007819 */ /* 0x000fe40000011407 */
[----:B------:R-:W-:Y:S01]  /*0130*/  ISETP.GE.AND P0, PT, R8, 0x1, PT ;  /* 0x000000010800780c */ /* 0x000fe20003f06270 */
[----:B------:R-:W2:Y:S02]  /*0140*/  LDCU.64 UR4, c[0x0][0x358] ;  /* 0x00006b00ff0477ac */ /* 0x000ea40008000a00 */
[----:B-1----:R-:W-:-:S04]  /*0150*/  IMAD R4, R0, UR6, RZ ;  /* 0x0000000600047c24 */ /* 0x002fc8000f8e02ff */
[C---:B------:R-:W-:Y:S02]  /*0160*/  IMAD R5, R7.reuse, UR7, R4 ;  /* 0x0000000707057c24 */ /* 0x040fe4000f8e0204 */
[----:B0-----:R-:W-:-:S05]  /*0170*/  IMAD.WIDE.U32 R2, R7, UR6, R2 ;  /* 0x0000000607027c25 */ /* 0x001fca000f8e0002 */
[----:B------:R-:W-:-:S03]  /*0180*/  IADD3 R3, PT, PT, R3, R5, RZ ;  /* 0x0000000503037210 */ /* 0x000fc60007ffe0ff */
[----:B------:R-:W-:-:S05]  /*0190*/  IMAD.WIDE.U32 R2, R9, 0x4, R2 ;  /* 0x0000000409027825 */ /* 0x000fca00078e0002 */
[----:B--2---:R0:W-:Y:S01]  /*01a0*/  STG.E desc[UR4][R2.64], RZ ;  /* 0x000000ff02007986 */ /* 0x0041e2000c101904 */
[----:B------:R-:W-:Y:S05]  /*01b0*/  @!P0 EXIT ;  /* 0x000000000000894d */ /* 0x000fea0003800000 */
[----:B------:R-:W1:Y:S01]  /*01c0*/  LDC.64 R4, c[0x0][0x380] ;  /* 0x0000e000ff047b82 */ /* 0x000e620000000a00 */
[----:B------:R-:W2:Y:S02]  /*01d0*/  LDCU.64 UR6, c[0x0][0x388] ;  /* 0x00007100ff0677ac */ /* 0x000ea40008000a00 */
[----:B--2---:R-:W-:Y:S01]  /*01e0*/  IMAD R6, R0, UR6, RZ ;  /* 0x0000000600067c24 */ /* 0x004fe2000f8e02ff */
[----:B------:R-:W-:-:S03]  /*01f0*/  IADD3.X R0, PT, PT, R7, R8, RZ, PT, !PT ;  /* 0x0000000807007210 */ /* 0x000fc60003ffe4ff */
[C---:B------:R-:W-:Y:S01]  /*0200*/  IMAD R11, R7.reuse, UR7, R6 ;  /* 0x00000007070b7c24 */ /* 0x040fe2000f8e0206 */
[----:B------:R-:W-:Y:S01]  /*0210*/  ISETP.GT.AND P0, PT, R0, R7, PT ;  /* 0x000000070000720c */ /* 0x000fe20003f04270 */
[----:B-1----:R-:W-:-:S04]  /*0220*/  IMAD.WIDE.U32 R4, R7, UR6, R4 ;  /* 0x0000000607047c25 */ /* 0x002fc8000f8e0004 */
[----:B------:R-:W-:Y:S01]  /*0230*/  HFMA2 R7, -RZ, RZ, 0, 0 ;  /* 0x00000000ff077431 */ /* 0x000fe200000001ff */
[----:B------:R-:W-:-:S03]  /*0240*/  IADD3 R5, PT, PT, R5, R11, RZ ;  /* 0x0000000b05057210 */ /* 0x000fc60007ffe0ff */
[----:B------:R-:W-:-:S07]  /*0250*/  IMAD.WIDE.U32 R4, R9, 0x4, R4 ;  /* 0x0000000409047825 */ /* 0x000fce00078e0004 */
.L_x_0:
[----:B------:R-:W2:Y:S02]  /*0260*/  LDG.E R0, desc[UR4][R4.64] ;  /* 0x0000000404007981 */ /* 0x000ea4000c1e1900 */
[----:B-12---:R-:W-:-:S05]  /*0270*/  IADD3 R7, PT, PT, R0, R7, RZ ;  /* 0x0000000700077210 */ /* 0x006fca0007ffe0ff */
[----:B------:R1:W-:Y:S01]  /*0280*/  STG.E desc[UR4][R2.64], R7 ;  /* 0x0000000702007986 */ /* 0x0003e2000c101904 */
[----:B------:R-:W-:Y:S05]  /*0290*/  @P0 BRA `(.L_x_0) ;  /* 0xfffffffc00f00947 */ /* 0x000fea000383ffff */
[----:B------:R-:W-:Y:S05]  /*02a0*/  EXIT ;  /* 0x000000000000794d */ /* 0x000fea0003800000 */
.L_x_1:
[----:B------:R-:W-:-:S00]  /*02b0*/  BRA `(.L_x_1) ;  /* 0xfffffffc00fc7947 */ /* 0x000fc0000383ffff */
[----:B------:R-:W-:-:S00]  /*02c0*/  NOP ;  /* 0x0000000000007918 */ /* 0x000fc00000000000 */
        /* <DEDUP_REMOVED lines=11> */
.L_x_6:


//--------------------- .text._Z19BuildRowNonzeroSums14cudaPitchedPtrPimiiii --------------------------
	.section	.text._Z19BuildRowNonzeroSums14cudaPitchedPtrPimiiii,"ax",@progbits
	.align	128
        .global         _Z19BuildRowNonzeroSums14cudaPitchedPtrPimiiii
        .type           _Z19BuildRowNonzeroSums14cudaPitchedPtrPimiiii,@function
        .size           _Z19BuildRowNonzeroSums14cudaPitchedPtrPimiiii,(.L_x_7 - _Z19BuildRowNonzeroSums14cudaPitchedPtrPimiiii)
        .other          _Z19BuildRowNonzeroSums14cudaPitchedPtrPimiiii,@"STO_CUDA_ENTRY STV_DEFAULT"
_Z19BuildRowNonzeroSums14cudaPitchedPtrPimiiii:
.text._Z19BuildRowNonzeroSums14cudaPitchedPtrPimiiii:
[----:B------:R-:W-:Y:S01]  /*0000*/  LDC R1, c[0x0][0x37c] ;  /* 0x0000df00ff017b82 */ /* 0x000fe20000000800 */
[----:B------:R-:W0:Y:S01]  /*0010*/  S2R R0, SR_CTAID.X ;  /* 0x0000000000007919 */ /* 0x000e220000002500 */
[----:B------:R-:W1:Y:S01]  /*0020*/  LDCU UR10, c[0x0][0x3bc] ;  /* 0x00007780ff0a77ac */ /* 0x000e620008000800 */
[----:B------:R-:W0:Y:S01]  /*0030*/  S2R R3, SR_TID.X ;  /* 0x0000000000037919 */ /* 0x000e220000002100 */
[----:B------:R-:W1:Y:S01]  /*0040*/  LDCU.64 UR6, c[0x0][0x3b0] ;  /* 0x00007600ff0677ac */ /* 0x000e620008000a00 */
[----:B------:R-:W2:Y:S01]  /*0050*/  S2R R4, SR_CTAID.Y ;  /* 0x0000000000047919 */ /* 0x000ea20000002600 */
[----:B------:R-:W0:Y:S01]  /*0060*/  LDCU UR4, c[0x0][0x360] ;  /* 0x00006c00ff0477ac */ /* 0x000e220008000800 */
[----:B------:R-:W2:Y:S01]  /*0070*/  S2R R5, SR_TID.Y ;  /* 0x0000000000057919 */ /* 0x000ea20000002200 */
[----:B------:R-:W2:Y:S01]  /*0080*/  LDCU UR8, c[0x0][0x364] ;  /* 0x00006c80ff0877ac */ /* 0x000ea20008000800 */
[----:B-1----:R-:W-:Y:S01]  /*0090*/  UIADD3 UR5, UPT, UPT, -UR10, UR7, URZ ;  /* 0x000000070a057290 */ /* 0x002fe2000fffe1ff */
[----:B0-----:R-:W-:Y:S01]  /*00a0*/  IMAD R0, R0, UR4, R3 ;  /* 0x0000000400007c24 */ /* 0x001fe2000f8e0203 */
[----:B------:R-:W-:-:S04]  /*00b0*/  UIADD3 UR4, UPT, UPT, UR6, -UR10, URZ ;  /* 0x8000000a06047290 */ /* 0x000fc8000fffe0ff */
[----:B------:R-:W-:Y:S01]  /*00c0*/  ISETP.GT.AND P0, PT, R0, UR5, PT ;  /* 0x0000000500007c0c */ /* 0x000fe2000bf04270 */
[----:B--2---:R-:W-:-:S05]  /*00d0*/  IMAD R4, R4, UR8, R5 ;  /* 0x0000000804047c24 */ /* 0x004fca000f8e0205 */
[----:B------:R-:W-:-:S13]  /*00e0*/  ISETP.GT.OR P0, PT, R4, UR4, P0 ;  /* 0x0000000404007c0c */ /* 0x000fda0008704670 */
[----:B------:R-:W-:Y:S05]  /*00f0*/  @P0 EXIT ;  /* 0x000000000000094d */ /* 0x000fea0003800000 */
[----:B------:R-:W0:Y:S01]  /*0100*/  LDCU UR5, c[0x0][0x388] ;  /* 0x00007100ff0577ac */ /* 0x000e220008000800 */
[----:B------:R-:W1:Y:S01]  /*0110*/  LDC R5, c[0x0][0x3b8] ;  /* 0x0000ee00ff057b82 */ /* 0x000e620000000800 */
[----:B------:R-:W-:Y:S01]  /*0120*/  IMAD.MOV.U32 R9, RZ, RZ, R4 ;  /* 0x000000ffff097224 */ /* 0x000fe200078e0004 */
[----:B------:R-:W2:Y:S01]  /*0130*/  LDCU.64 UR12, c[0x0][0x3a0] ;  /* 0x00007400ff0c77ac */ /* 0x000ea20008000a00 */
[----:B------:R-:W3:Y:S01]  /*0140*/  LDCU.64 UR8, c[0x0][0x358] ;  /* 0x00006b00ff0877ac */ /* 0x000ee20008000a00 */
[----:B0-----:R-:W-:-:S05]  /*0150*/  IMAD R11, R0, UR5, RZ ;  /* 0x00000005000b7c24 */ /* 0x001fca000f8e02ff */
[----:B------:R-:W-:Y:S02]  /*0160*/  SHF.R.S32.HI R8, RZ, 0x1f, R11 ;  /* 0x0000001fff087819 */ /* 0x000fe4000001140b */
[----:B--2---:R-:W-:Y:S02]  /*0170*/  IADD3 R2, P0, PT, R11, UR12, RZ ;  /* 0x0000000c0b027c10 */ /* 0x004fe4000ff1e0ff */
[----:B-1----:R-:W-:Y:S02]  /*0180*/  VIMNMX R0, PT, PT, R5, UR10, PT ;  /* 0x0000000a05007c48 */ /* 0x002fe4000bfe0100 */
[----:B------:R-:W-:Y:S02]  /*0190*/  IADD3.X R3, PT, PT, R8, UR13, RZ, P0, !PT ;  /* 0x0000000d08037c10 */ /* 0x000fe400087fe4ff */
[----:B------:R-:W-:Y:S01]  /*01a0*/  ISETP.GE.AND P0, PT, R0, 0x1, PT ;  /* 0x000000010000780c */ /* 0x000fe20003f06270 */
[----:B------:R-:W-:-:S05]  /*01b0*/  IMAD.WIDE.U32 R4, R9, 0x4, R2 ;  /* 0x0000000409047825 */ /* 0x000fca00078e0002 */
[----:B---3--:R0:W-:Y:S07]  /*01c0*/  STG.E desc[UR8][R4.64], RZ ;  /* 0x000000ff04007986 */ /* 0x0081ee000c101908 */
[----:B------:R-:W-:Y:S05]  /*01d0*/  @!P0 EXIT ;  /* 0x000000000000894d */ /* 0x000fea0003800000 */
[----:B------:R-:W-:Y:S01]  /*01e0*/  IMAD.MOV.U32 R13, RZ, RZ, R9 ;  /* 0x000000ffff0d7224 */ /* 0x000fe200078e0009 */
[----:B------:R-:W-:Y:S01]  /*01f0*/  UIMAD UR5, UR7, UR5, URZ ;  /* 0x00000005070572a4 */ /* 0x000fe2000f8e02ff */
[----:B------:R-:W-:-:S11]  /*0200*/  UMOV UR4, URZ ;  /* 0x000000ff00047c82 */ /* 0x000fd60008000000 */
.L_x_4:
[----:B0-----:R-:W0:Y:S01]  /*0210*/  LDC.64 R4, c[0x0][0x380] ;  /* 0x0000e000ff047b82 */ /* 0x001e220000000a00 */
[----:B------:R-:W1:Y:S01]  /*0220*/  LDCU UR10, c[0x0][0x3b8] ;  /* 0x00007700ff0a77ac */ /* 0x000e620008000800 */
[----:B------:R-:W-:Y:S01]  /*0230*/  BSSY.RECONVERGENT B0, `(.L_x_2) ;  /* 0x0000011000007945 */ /* 0x000fe20003800200 */
[----:B------:R-:W-:Y:S02]  /*0240*/  UIMAD UR6, UR4, UR5, URZ ;  /* 0x00000005040672a4 */ /* 0x000fe4000f8e02ff */
[----:B------:R-:W-:Y:S02]  /*0250*/  UIADD3 UR4, UPT, UPT, UR4, 0x1, URZ ;  /* 0x0000000104047890 */ /* 0x000fe4000fffe0ff */
[----:B------:R-:W-:Y:S01]  /*0260*/  USHF.R.S32.HI UR7, URZ, 0x1f, UR6 ;  /* 0x0000001fff077899 */ /* 0x000fe20008011406 */
[----:B------:R-:W2:Y:S01]  /*0270*/  LDCU UR11, c[0x0][0x3bc] ;  /* 0x00007780ff0b77ac */ /* 0x000ea20008000800 */
[----:B-1----:R-:W-:Y:S01]  /*0280*/  UISETP.NE.AND UP0, UPT, UR4, UR10, UPT ;  /* 0x0000000a0400728c */ /* 0x002fe2000bf05270 */
[----:B0-----:R-:W-:-:S04]  /*0290*/  IADD3 R4, P0, P1, R4, UR6, R11 ;  /* 0x0000000604047c10 */ /* 0x001fc8000f91e00b */
[----:B------:R-:W-:-:S03]  /*02a0*/  IADD3.X R5, PT, PT, R5, UR7, R8, P0, P1 ;  /* 0x0000000705057c10 */ /* 0x000fc600087e2408 */
[----:B--2---:R-:W-:-:S07]  /*02b0*/  IMAD.WIDE R6, R9, 0x4, R4 ;  /* 0x0000000409067825 */ /* 0x004fce00078e0204 */
.L_x_3:
[----:B------:R-:W2:Y:S02]  /*02c0*/  LDG.E R0, desc[UR8][R6.64] ;  /* 0x0000000806007981 */ /* 0x000ea4000c1e1900 */
[----:B--2---:R-:W-:-:S13]  /*02d0*/  FSETP.NEU.AND P0, PT, R0, RZ, PT ;  /* 0x000000ff0000720b */ /* 0x004fda0003f0d000 */
[----:B------:R-:W-:-:S04]  /*02e0*/  @P0 IMAD.WIDE R4, R13, 0x4, R2 ;  /* 0x000000040d040825 */ /* 0x000fc800078e0202 */
[----:B------:R-:W-:Y:S01]  /*02f0*/  VIADD R13, R13, 0x1 ;  /* 0x000000010d0d7836 */ /* 0x000fe20000000000 */
[----:B------:R0:W-:Y:S03]  /*0300*/  @P0 STG.E desc[UR8][R4.64], RZ ;  /* 0x000000ff04000986 */ /* 0x0001e6000c101908 */
[----:B------:R-:W-:-:S05]  /*0310*/  VIADD R0, R13, UR11 ;  /* 0x0000000b0d007c36 */ /* 0x000fca0008000000 */
[----:B------:R-:W-:-:S13]  /*0320*/  ISETP.GE.AND P0, PT, R9, R0, PT ;  /* 0x000000000900720c */ /* 0x000fda0003f06270 */
[----:B0-----:R-:W-:Y:S05]  /*0330*/  @!P0 BRA `(.L_x_3) ;  /* 0xfffffffc00e08947 */ /* 0x001fea000383ffff */
[----:B------:R-:W-:Y:S05]  /*0340*/  BSYNC.RECONVERGENT B0 ;  /* 0x0000000000007941 */ /* 0x000fea0003800200 */
.L_x_2:
[----:B------:R-:W-:Y:S01]  /*0350*/  IMAD.MOV.U32 R9, RZ, RZ, R13 ;  /* 0x000000ffff097224 */ /* 0x000fe200078e000d */
[----:B------:R-:W-:Y:S06]  /*0360*/  BRA.U UP0, `(.L_x_4) ;  /* 0xfffffffd00a87547 */ /* 0x000fec000b83ffff */
[----:B------:R-:W-:Y:S05]  /*0370*/  EXIT ;  /* 0x000000000000794d */ /* 0x000fea0003800000 */
.L_x_5:
        /* <DEDUP_REMOVED lines=16> */
.L_x_7:


//--------------------- .nv.shared.reserved.0     --------------------------
	.section	.nv.shared.reserved.0,"aw",@nobits
	.weak		__nv_reservedSMEM_offset_0_alias
	.size		__nv_reservedSMEM_offset_0_alias, 0, 64
	.other		__nv_reservedSMEM_offset_0_alias,@"STO_CUDA_RESERVED_SHARED STV_DEFAULT"
__nv_reservedSMEM_offset_0_alias:
	.zero		0
	.zero		64


//--------------------- .nv.constant0._Z14BuildSampleMapPimS_miii --------------------------
	.section	.nv.constant0._Z14BuildSampleMapPimS_miii,"a",@progbits
	.sectionflags	@""
	.align	4
.nv.constant0._Z14BuildSampleMapPimS_miii:
	.zero		940


//--------------------- .nv.constant0._Z19BuildRowNonzeroSums14cudaPitchedPtrPimiiii --------------------------
	.section	.nv.constant0._Z19BuildRowNonzeroSums14cudaPitchedPtrPimiiii,"a",@progbits
	.sectionflags	@""
	.align	4
.nv.constant0._Z19BuildRowNonzeroSums14cudaPitchedPtrPimiiii:
	.zero		960


//--------------------- SYMBOLS --------------------------

	.type		.nv.reservedSmem.offset0,@object
	.size		.nv.reservedSmem.offset0,0x4
